//
// Generated by NVIDIA NVVM Compiler
//
// Compiler Build ID: CL-36424714
// Cuda compilation tools, release 13.0, V13.0.88
// Based on NVVM 20.0.0
//

.version 9.0
.target sm_100
.address_size 64

	// .globl	_Z11naiveMatmulPfS_S_

.visible .entry _Z11naiveMatmulPfS_S_(
	.param .u64 .ptr .align 1 _Z11naiveMatmulPfS_S__param_0,
	.param .u64 .ptr .align 1 _Z11naiveMatmulPfS_S__param_1,
	.param .u64 .ptr .align 1 _Z11naiveMatmulPfS_S__param_2
)
{
	.reg .pred 	%p<3>;
	.reg .b32 	%r<37>;
	.reg .b32 	%f<52>;
	.reg .b64 	%rd<49>;

	ld.param.u64 	%rd13, [_Z11naiveMatmulPfS_S__param_1];
	mov.u32 	%r10, %tid.x;
	mov.u32 	%r11, %ctaid.x;
	mov.u32 	%r12, %ntid.x;
	mad.lo.s32 	%r1, %r11, %r12, %r10;
	mul.hi.s32 	%r13, %r1, 1374389535;
	shr.u32 	%r14, %r13, 31;
	shr.s32 	%r15, %r13, 8;
	add.s32 	%r16, %r15, %r14;
	mul.lo.s32 	%r17, %r16, 800;
	sub.s32 	%r2, %r1, %r17;
	setp.gt.s32 	%p1, %r1, 639999;
	@%p1 bra 	$L__BB0_4;
	ld.param.u64 	%rd46, [_Z11naiveMatmulPfS_S__param_0];
	cvta.to.global.u64 	%rd1, %rd13;
	sub.s32 	%r34, %r1, %r2;
	add.s32 	%r19, %r2, 2400;
	mul.wide.u32 	%rd2, %r19, 4;
	add.s32 	%r20, %r2, 3200;
	mul.wide.u32 	%rd3, %r20, 4;
	add.s32 	%r21, %r2, 4000;
	mul.wide.u32 	%rd4, %r21, 4;
	add.s32 	%r22, %r2, 4800;
	mul.wide.u32 	%rd5, %r22, 4;
	add.s32 	%r23, %r2, 8800;
	mul.wide.u32 	%rd6, %r23, 4;
	add.s32 	%r24, %r2, 10400;
	mul.wide.u32 	%rd7, %r24, 4;
	add.s32 	%r25, %r2, 12000;
	mul.wide.u32 	%rd8, %r25, 4;
	cvta.to.global.u64 	%rd15, %rd46;
	add.s64 	%rd9, %rd15, 32;
	mov.f32 	%f51, 0f00000000;
	mov.b32 	%r36, 800;
	add.s32 	%r27, %r2, 1600;
	mov.u64 	%rd48, %rd1;
	mov.u32 	%r35, %r2;
$L__BB0_2:
	mul.wide.s32 	%rd16, %r35, 4;
	add.s64 	%rd17, %rd1, %rd16;
	mul.wide.s32 	%rd18, %r34, 4;
	add.s64 	%rd19, %rd9, %rd18;
	ld.global.f32 	%f4, [%rd19+-32];
	ld.global.f32 	%f5, [%rd17];
	fma.rn.f32 	%f6, %f4, %f5, %f51;
	ld.global.f32 	%f7, [%rd19+-28];
	add.s32 	%r26, %r35, 800;
	mul.wide.u32 	%rd20, %r26, 4;
	add.s64 	%rd21, %rd1, %rd20;
	ld.global.f32 	%f8, [%rd21];
	fma.rn.f32 	%f9, %f7, %f8, %f6;
	ld.global.f32 	%f10, [%rd19+-24];
	mul.wide.u32 	%rd22, %r27, 4;
	add.s64 	%rd23, %rd48, %rd22;
	ld.global.f32 	%f11, [%rd23];
	fma.rn.f32 	%f12, %f10, %f11, %f9;
	ld.global.f32 	%f13, [%rd19+-20];
	add.s64 	%rd24, %rd48, %rd2;
	ld.global.f32 	%f14, [%rd24];
	fma.rn.f32 	%f15, %f13, %f14, %f12;
	ld.global.f32 	%f16, [%rd19+-16];
	add.s64 	%rd25, %rd48, %rd3;
	ld.global.f32 	%f17, [%rd25];
	fma.rn.f32 	%f18, %f16, %f17, %f15;
	ld.global.f32 	%f19, [%rd19+-12];
	add.s64 	%rd26, %rd48, %rd4;
	ld.global.f32 	%f20, [%rd26];
	fma.rn.f32 	%f21, %f19, %f20, %f18;
	ld.global.f32 	%f22, [%rd19+-8];
	add.s64 	%rd27, %rd48, %rd5;
	ld.global.f32 	%f23, [%rd27];
	fma.rn.f32 	%f24, %f22, %f23, %f21;
	ld.global.f32 	%f25, [%rd19+-4];
	add.s32 	%r28, %r2, 5600;
	mul.wide.u32 	%rd28, %r28, 4;
	add.s64 	%rd29, %rd48, %rd28;
	ld.global.f32 	%f26, [%rd29];
	fma.rn.f32 	%f27, %f25, %f26, %f24;
	ld.global.f32 	%f28, [%rd19];
	add.s32 	%r29, %r2, 6400;
	mul.wide.u32 	%rd30, %r29, 4;
	add.s64 	%rd31, %rd48, %rd30;
	ld.global.f32 	%f29, [%rd31];
	fma.rn.f32 	%f30, %f28, %f29, %f27;
	ld.global.f32 	%f31, [%rd19+4];
	add.s32 	%r30, %r2, 7200;
	mul.wide.u32 	%rd32, %r30, 4;
	add.s64 	%rd33, %rd48, %rd32;
	ld.global.f32 	%f32, [%rd33];
	fma.rn.f32 	%f33, %f31, %f32, %f30;
	ld.global.f32 	%f34, [%rd19+8];
	add.s32 	%r31, %r2, 8000;
	mul.wide.u32 	%rd34, %r31, 4;
	add.s64 	%rd35, %rd48, %rd34;
	ld.global.f32 	%f35, [%rd35];
	fma.rn.f32 	%f36, %f34, %f35, %f33;
	ld.global.f32 	%f37, [%rd19+12];
	add.s64 	%rd36, %rd48, %rd6;
	ld.global.f32 	%f38, [%rd36];
	fma.rn.f32 	%f39, %f37, %f38, %f36;
	ld.global.f32 	%f40, [%rd19+16];
	add.s32 	%r32, %r2, 9600;
	mul.wide.u32 	%rd37, %r32, 4;
	add.s64 	%rd38, %rd48, %rd37;
	ld.global.f32 	%f41, [%rd38];
	fma.rn.f32 	%f42, %f40, %f41, %f39;
	ld.global.f32 	%f43, [%rd19+20];
	add.s64 	%rd39, %rd48, %rd7;
	ld.global.f32 	%f44, [%rd39];
	fma.rn.f32 	%f45, %f43, %f44, %f42;
	ld.global.f32 	%f46, [%rd19+24];
	add.s32 	%r33, %r2, 11200;
	mul.wide.u32 	%rd40, %r33, 4;
	add.s64 	%rd41, %rd48, %rd40;
	ld.global.f32 	%f47, [%rd41];
	fma.rn.f32 	%f48, %f46, %f47, %f45;
	ld.global.f32 	%f49, [%rd19+28];
	add.s64 	%rd42, %rd48, %rd8;
	ld.global.f32 	%f50, [%rd42];
	fma.rn.f32 	%f51, %f49, %f50, %f48;
	add.s32 	%r36, %r36, 12800;
	add.s32 	%r35, %r35, 12800;
	add.s64 	%rd48, %rd48, 51200;
	add.s32 	%r34, %r34, 16;
	setp.ne.s32 	%p2, %r36, 640800;
	@%p2 bra 	$L__BB0_2;
	ld.param.u64 	%rd47, [_Z11naiveMatmulPfS_S__param_2];
	cvta.to.global.u64 	%rd43, %rd47;
	mul.wide.s32 	%rd44, %r1, 4;
	add.s64 	%rd45, %rd43, %rd44;
	st.global.f32 	[%rd45], %f51;
$L__BB0_4:
	ret;

}


// ===== COMPILED SASS (sm_100) =====

	.target	sm_100

	.elftype	@"ET_EXEC"


//--------------------- .note.nv.tkinfo           --------------------------
	.section	.note.nv.tkinfo,"",@"SHT_NOTE"
	.sectionflags	@"SHF_NOTE_NV_TKINFO"
	.tkinfo
        /*0018*/ 	.word	0x00000002
        /*0030*/ 	.string	""
        /*0030*/ 	.string	"ptxas"
        /*0030*/ 	.string	"Cuda compilation tools, release 13.0, V13.0.88"
        /*0030*/ 	.string	"Build cuda_13.0.r13.0/compiler.36424714_0"
        /*0030*/ 	.string	"-arch sm_100 -m 64 "



//--------------------- .note.nv.cuinfo           --------------------------
	.section	.note.nv.cuinfo,"",@"SHT_NOTE"
	.sectionflags	@"SHF_NOTE_NV_CUINFO"
        /*0018*/ 	.short	0x0002
        /*001a*/ 	.short	0x0064
        /*001c*/ 	.short	0x0082
	.zero		2


//--------------------- .nv.info                  --------------------------
	.section	.nv.info,"",@"SHT_CUDA_INFO"
	.align	4


	//----- nvinfo : EIATTR_REGCOUNT
	.align		4
        /*0000*/ 	.byte	0x04, 0x2f
        /*0002*/ 	.short	(.L_1 - .L_0)
	.align		4
.L_0:
        /*0004*/ 	.word	index@(_Z11naiveMatmulPfS_S_)
        /*0008*/ 	.word	0x00000020


	//----- nvinfo : EIATTR_FRAME_SIZE
	.align		4
.L_1:
        /*000c*/ 	.byte	0x04, 0x11
        /*000e*/ 	.short	(.L_3 - .L_2)
	.align		4
.L_2:
        /*0010*/ 	.word	index@(_Z11naiveMatmulPfS_S_)
        /*0014*/ 	.word	0x00000000


	//----- nvinfo : EIATTR_MIN_STACK_SIZE
	.align		4
.L_3:
        /*0018*/ 	.byte	0x04, 0x12
        /*001a*/ 	.short	(.L_5 - .L_4)
	.align		4
.L_4:
        /*001c*/ 	.word	index@(_Z11naiveMatmulPfS_S_)
        /*0020*/ 	.word	0x00000000
.L_5:


//--------------------- .nv.compat                --------------------------
	.section	.nv.compat,"",@"SHT_CUDA_COMPAT_INFO"
	.align	4
        /*0000*/ 	.byte	0x02, 0x09, 0x00, 0x00, 0x02, 0x02, 0x01, 0x00, 0x02, 0x05, 0x05, 0x00, 0x03, 0x07, 0x01, 0x01
        /*0010*/ 	.byte	0x02, 0x03, 0x00, 0x00, 0x02, 0x06, 0x01, 0x00, 0x04, 0x0b, 0x08, 0x00, 0x09, 0x00, 0x00, 0x00
        /*0020*/ 	.byte	0x00, 0x00, 0x00, 0x00


//--------------------- .nv.info._Z11naiveMatmulPfS_S_ --------------------------
	.section	.nv.info._Z11naiveMatmulPfS_S_,"",@"SHT_CUDA_INFO"
	.sectionflags	@""
	.align	4


	//----- nvinfo : EIATTR_CUDA_API_VERSION
	.align		4
        /*0000*/ 	.byte	0x04, 0x37
        /*0002*/ 	.short	(.L_7 - .L_6)
.L_6:
        /*0004*/ 	.word	0x00000082


	//----- nvinfo : EIATTR_KPARAM_INFO
	.align		4
.L_7:
        /*0008*/ 	.byte	0x04, 0x17
        /*000a*/ 	.short	(.L_9 - .L_8)
.L_8:
        /*000c*/ 	.word	0x00000000
        /*0010*/ 	.short	0x0002
        /*0012*/ 	.short	0x0010
        /*0014*/ 	.byte	0x00, 0xf5, 0x21, 0x00


	//----- nvinfo : EIATTR_KPARAM_INFO
	.align		4
.L_9:
        /*0018*/ 	.byte	0x04, 0x17
        /*001a*/ 	.short	(.L_11 - .L_10)
.L_10:
        /*001c*/ 	.word	0x00000000
        /*0020*/ 	.short	0x0001
        /*0022*/ 	.short	0x0008
        /*0024*/ 	.byte	0x00, 0xf5, 0x21, 0x00


	//----- nvinfo : EIATTR_KPARAM_INFO
	.align		4
.L_11:
        /*0028*/ 	.byte	0x04, 0x17
        /*002a*/ 	.short	(.L_13 - .L_12)
.L_12:
        /*002c*/ 	.word	0x00000000
        /*0030*/ 	.short	0x0000
        /*0032*/ 	.short	0x0000
        /*0034*/ 	.byte	0x00, 0xf5, 0x21, 0x00


	//----- nvinfo : EIATTR_SPARSE_MMA_MASK
	.align		4
.L_13:
        /*0038*/ 	.byte	0x03, 0x50
        /*003a*/ 	.short	0x0000


	//----- nvinfo : EIATTR_MAXREG_COUNT
	.align		4
        /*003c*/ 	.byte	0x03, 0x1b
        /*003e*/ 	.short	0x00ff


	//----- nvinfo : EIATTR_MERCURY_ISA_VERSION
	.align		4
        /*0040*/ 	.byte	0x03, 0x5f
        /*0042*/ 	.short	0x0101


	//----- nvinfo : EIATTR_VRC_CTA_INIT_COUNT
	.align		4
        /*0044*/ 	.byte	0x02, 0x4a
	.zero		1
	.zero		1


	//----- nvinfo : EIATTR_EXIT_INSTR_OFFSETS
	.align		4
        /*0048*/ 	.byte	0x04, 0x1c
        /*004a*/ 	.short	(.L_15 - .L_14)


	//   ....[0]....
.L_14:
        /*004c*/ 	.word	0x00000060


	//   ....[1]....
        /*0050*/ 	.word	0x00000730


	//----- nvinfo : EIATTR_CBANK_PARAM_SIZE
	.align		4
.L_15:
        /*0054*/ 	.byte	0x03, 0x19
        /*0056*/ 	.short	0x0018


	//----- nvinfo : EIATTR_PARAM_CBANK
	.align		4
        /*0058*/ 	.byte	0x04, 0x0a
        /*005a*/ 	.short	(.L_17 - .L_16)
	.align		4
.L_16:
        /*005c*/ 	.word	index@(.nv.constant0._Z11naiveMatmulPfS_S_)
        /*0060*/ 	.short	0x0380
        /*0062*/ 	.short	0x0018


	//----- nvinfo : EIATTR_SW_WAR
	.align		4
.L_17:
        /*0064*/ 	.byte	0x04, 0x36
        /*0066*/ 	.short	(.L_19 - .L_18)
.L_18:
        /*0068*/ 	.word	0x00000008
.L_19:


//--------------------- .nv.callgraph             --------------------------
	.section	.nv.callgraph,"",@"SHT_CUDA_CALLGRAPH"
	.align	4
	.sectionentsize	8
	.align		4
        /*0000*/ 	.word	0x00000000
	.align		4
        /*0004*/ 	.word	0xffffffff
	.align		4
        /*0008*/ 	.word	0x00000000
	.align		4
        /*000c*/ 	.word	0xfffffffe
	.align		4
        /*0010*/ 	.word	0x00000000
	.align		4
        /*0014*/ 	.word	0xfffffffd
	.align		4
        /*0018*/ 	.word	0x00000000
	.align		4
        /*001c*/ 	.word	0xfffffffc


//--------------------- .text._Z11naiveMatmulPfS_S_ --------------------------
	.section	.text._Z11naiveMatmulPfS_S_,"ax",@progbits
	.align	128
        .global         _Z11naiveMatmulPfS_S_
        .type           _Z11naiveMatmulPfS_S_,@function
        .size           _Z11naiveMatmulPfS_S_,(.L_x_2 - _Z11naiveMatmulPfS_S_)
        .other          _Z11naiveMatmulPfS_S_,@"STO_CUDA_ENTRY STV_DEFAULT"
_Z11naiveMatmulPfS_S_:
.text._Z11naiveMatmulPfS_S_:
[----:B------:R-:W-:Y:S01]  /*0000*/  LDC R1, c[0x0][0x37c] ;  /* 0x0000df00ff017b82 */ /* 0x000fe20000000800 */
[----:B------:R-:W0:Y:S07]  /*0010*/  S2R R0, SR_TID.X ;  /* 0x0000000000007919 */ /* 0x000e2e0000002100 */
[----:B------:R-:W0:Y:S08]  /*0020*/  S2UR UR4, SR_CTAID.X ;  /* 0x00000000000479c3 */ /* 0x000e300000002500 */
[----:B------:R-:W0:Y:S02]  /*0030*/  LDC R3, c[0x0][0x360] ;  /* 0x0000d800ff037b82 */ /* 0x000e240000000800 */
[----:B0-----:R-:W-:-:S05]  /*0040*/  IMAD R0, R3, UR4, R0 ;  /* 0x0000000403007c24 */ /* 0x001fca000f8e0200 */
[----:B------:R-:W-:-:S13]  /*0050*/  ISETP.GT.AND P0, PT, R0, 0x9c3ff, PT ;  /* 0x0009c3ff0000780c */ /* 0x000fda0003f04270 */
[----:B------:R-:W-:Y:S05]  /*0060*/  @P0 EXIT ;  /* 0x000000000000094d */ /* 0x000fea0003800000 */
[----:B------:R-:W0:Y:S01]  /*0070*/  LDC R25, c[0x0][0x38c] ;  /* 0x0000e300ff197b82 */ /* 0x000e220000000800 */
[----:B------:R-:W1:Y:S01]  /*0080*/  LDCU.64 UR4, c[0x0][0x380] ;  /* 0x00007000ff0477ac */ /* 0x000e620008000a00 */
[----:B------:R-:W-:-:S04]  /*0090*/  IMAD.HI R2, R0, 0x51eb851f, RZ ;  /* 0x51eb851f00027827 */ /* 0x000fc800078e02ff */
[----:B------:R-:W-:Y:S01]  /*00a0*/  HFMA2 R24, -RZ, RZ, 0, 0 ;  /* 0x00000000ff187431 */ /* 0x000fe200000001ff */
[----:B------:R-:W2:Y:S01]  /*00b0*/  LDCU UR6, c[0x0][0x388] ;  /* 0x00007100ff0677ac */ /* 0x000ea20008000800 */
[----:B------:R-:W-:Y:S01]  /*00c0*/  SHF.R.U32.HI R3, RZ, 0x1f, R2 ;  /* 0x0000001fff037819 */ /* 0x000fe20000011602 */
[----:B------:R-:W3:Y:S03]  /*00d0*/  LDCU.64 UR8, c[0x0][0x358] ;  /* 0x00006b00ff0877ac */ /* 0x000ee60008000a00 */
[----:B------:R-:W-:-:S05]  /*00e0*/  LEA.HI.SX32 R3, R2, R3, 0x18 ;  /* 0x0000000302037211 */ /* 0x000fca00078fc2ff */
[----:B------:R-:W-:Y:S01]  /*00f0*/  IMAD R2, R3, -0x320, R0 ;  /* 0xfffffce003027824 */ /* 0x000fe200078e0200 */
[----:B-1----:R-:W-:-:S04]  /*0100*/  UIADD3 UR4, UP0, UPT, UR4, 0x20, URZ ;  /* 0x0000002004047890 */ /* 0x002fc8000ff1e0ff */
[----:B------:R-:W-:Y:S02]  /*0110*/  IADD3 R11, PT, PT, R0, -R2, RZ ;  /* 0x80000002000b7210 */ /* 0x000fe40007ffe0ff */
[C---:B------:R-:W-:Y:S01]  /*0120*/  IADD3 R3, PT, PT, R2.reuse, 0x960, RZ ;  /* 0x0000096002037810 */ /* 0x040fe20007ffe0ff */
[----:B------:R-:W-:Y:S01]  /*0130*/  UIADD3.X UR5, UPT, UPT, URZ, UR5, URZ, UP0, !UPT ;  /* 0x00000005ff057290 */ /* 0x000fe200087fe4ff */
[C---:B------:R-:W-:Y:S02]  /*0140*/  IADD3 R4, PT, PT, R2.reuse, 0xc80, RZ ;  /* 0x00000c8002047810 */ /* 0x040fe40007ffe0ff */
[C---:B------:R-:W-:Y:S02]  /*0150*/  IADD3 R5, PT, PT, R2.reuse, 0xfa0, RZ ;  /* 0x00000fa002057810 */ /* 0x040fe40007ffe0ff */
[C---:B------:R-:W-:Y:S02]  /*0160*/  IADD3 R6, PT, PT, R2.reuse, 0x12c0, RZ ;  /* 0x000012c002067810 */ /* 0x040fe40007ffe0ff */
[----:B------:R-:W-:-:S02]  /*0170*/  IADD3 R7, PT, PT, R2, 0x2260, RZ ;  /* 0x0000226002077810 */ /* 0x000fc40007ffe0ff */
[C---:B------:R-:W-:Y:S02]  /*0180*/  IADD3 R8, PT, PT, R2.reuse, 0x28a0, RZ ;  /* 0x000028a002087810 */ /* 0x040fe40007ffe0ff */
[C---:B------:R-:W-:Y:S02]  /*0190*/  IADD3 R9, PT, PT, R2.reuse, 0x2ee0, RZ ;  /* 0x00002ee002097810 */ /* 0x040fe40007ffe0ff */
[C---:B------:R-:W-:Y:S02]  /*01a0*/  IADD3 R10, PT, PT, R2.reuse, 0x640, RZ ;  /* 0x00000640020a7810 */ /* 0x040fe40007ffe0ff */
[C---:B------:R-:W-:Y:S02]  /*01b0*/  IADD3 R18, PT, PT, R2.reuse, 0x15e0, RZ ;  /* 0x000015e002127810 */ /* 0x040fe40007ffe0ff */
[C---:B------:R-:W-:Y:S02]  /*01c0*/  IADD3 R19, PT, PT, R2.reuse, 0x1900, RZ ;  /* 0x0000190002137810 */ /* 0x040fe40007ffe0ff */
[----:B------:R-:W-:-:S02]  /*01d0*/  IADD3 R20, PT, PT, R2, 0x1c20, RZ ;  /* 0x00001c2002147810 */ /* 0x000fc40007ffe0ff */
[C---:B------:R-:W-:Y:S02]  /*01e0*/  IADD3 R21, PT, PT, R2.reuse, 0x1f40, RZ ;  /* 0x00001f4002157810 */ /* 0x040fe40007ffe0ff */
[C---:B------:R-:W-:Y:S02]  /*01f0*/  IADD3 R22, PT, PT, R2.reuse, 0x2580, RZ ;  /* 0x0000258002167810 */ /* 0x040fe40007ffe0ff */
[----:B------:R-:W-:Y:S02]  /*0200*/  IADD3 R23, PT, PT, R2, 0x2bc0, RZ ;  /* 0x00002bc002177810 */ /* 0x000fe40007ffe0ff */
[----:B--2---:R-:W-:Y:S01]  /*0210*/  MOV R26, UR6 ;  /* 0x00000006001a7c02 */ /* 0x004fe20008000f00 */
[----:B0--3--:R-:W-:-:S06]  /*0220*/  UMOV UR6, 0x320 ;  /* 0x0000032000067882 */ /* 0x009fcc0000000000 */
.L_x_0:
[----:B------:R-:W0:Y:S01]  /*0230*/  LDC.64 R12, c[0x0][0x388] ;  /* 0x0000e200ff0c7b82 */ /* 0x000e220000000a00 */
[----:B------:R-:W-:Y:S02]  /*0240*/  MOV R14, UR4 ;  /* 0x00000004000e7c02 */ /* 0x000fe40008000f00 */
[----:B------:R-:W-:Y:S02]  /*0250*/  MOV R15, UR5 ;  /* 0x00000005000f7c02 */ /* 0x000fe40008000f00 */
[----:B------:R-:W-:Y:S01]  /*0260*/  IADD3 R27, PT, PT, R2, 0x320, RZ ;  /* 0x00000320021b7810 */ /* 0x000fe20007ffe0ff */
[----:B------:R-:W-:-:S05]  /*0270*/  IMAD.WIDE R14, R11, 0x4, R14 ;  /* 0x000000040b0e7825 */ /* 0x000fca00078e020e */
[----:B------:R-:W2:Y:S01]  /*0280*/  LDG.E R29, desc[UR8][R14.64+-0x1c] ;  /* 0xffffe4080e1d7981 */ /* 0x000ea2000c1e1900 */
[----:B0-----:R-:W-:-:S04]  /*0290*/  IMAD.WIDE R16, R2, 0x4, R12 ;  /* 0x0000000402107825 */ /* 0x001fc800078e020c */
[----:B------:R-:W-:Y:S02]  /*02a0*/  IMAD.WIDE.U32 R12, R27, 0x4, R12 ;  /* 0x000000041b0c7825 */ /* 0x000fe400078e000c */
[----:B------:R-:W3:Y:S04]  /*02b0*/  LDG.E R17, desc[UR8][R16.64] ;  /* 0x0000000810117981 */ /* 0x000ee8000c1e1900 */
[----:B------:R-:W3:Y:S04]  /*02c0*/  LDG.E R27, desc[UR8][R14.64+-0x20] ;  /* 0xffffe0080e1b7981 */ /* 0x000ee8000c1e1900 */
[----:B------:R0:W2:Y:S01]  /*02d0*/  LDG.E R28, desc[UR8][R12.64] ;  /* 0x000000080c1c7981 */ /* 0x0000a2000c1e1900 */
[----:B---3--:R-:W-:Y:S01]  /*02e0*/  FFMA R24, R27, R17, R24 ;  /* 0x000000111b187223 */ /* 0x008fe20000000018 */
[----:B------:R-:W-:-:S02]  /*02f0*/  MOV R27, R25 ;  /* 0x00000019001b7202 */ /* 0x000fc40000000f00 */
[----:B------:R-:W3:Y:S01]  /*0300*/  LDG.E R25, desc[UR8][R14.64+-0x18] ;  /* 0xffffe8080e197981 */ /* 0x000ee2000c1e1900 */
[----:B0-----:R-:W-:-:S04]  /*0310*/  IMAD.WIDE.U32 R12, R10, 0x4, R26 ;  /* 0x000000040a0c7825 */ /* 0x001fc800078e001a */
[----:B--2---:R-:W-:Y:S01]  /*0320*/  FFMA R28, R29, R28, R24 ;  /* 0x0000001c1d1c7223 */ /* 0x004fe20000000018 */
[----:B------:R-:W-:Y:S01]  /*0330*/  IMAD.WIDE.U32 R16, R3, 0x4, R26 ;  /* 0x0000000403107825 */ /* 0x000fe200078e001a */
[----:B------:R-:W3:Y:S05]  /*0340*/  LDG.E R24, desc[UR8][R12.64] ;  /* 0x000000080c187981 */ /* 0x000eea000c1e1900 */
[----:B------:R-:W2:Y:S04]  /*0350*/  LDG.E R16, desc[UR8][R16.64] ;  /* 0x0000000810107981 */ /* 0x000ea8000c1e1900 */
[----:B------:R-:W4:Y:S04]  /*0360*/  LDG.E R13, desc[UR8][R14.64+-0x10] ;  /* 0xfffff0080e0d7981 */ /* 0x000f28000c1e1900 */
[----:B------:R-:W2:Y:S01]  /*0370*/  LDG.E R17, desc[UR8][R14.64+-0x14] ;  /* 0xffffec080e117981 */ /* 0x000ea2000c1e1900 */
[----:B---3--:R-:W-:Y:S01]  /*0380*/  FFMA R24, R25, R24, R28 ;  /* 0x0000001819187223 */ /* 0x008fe2000000001c */
[----:B------:R-:W-:-:S06]  /*0390*/  IMAD.WIDE.U32 R28, R4, 0x4, R26 ;  /* 0x00000004041c7825 */ /* 0x000fcc00078e001a */
[----:B------:R-:W4:Y:S01]  /*03a0*/  LDG.E R28, desc[UR8][R28.64] ;  /* 0x000000081c1c7981 */ /* 0x000f22000c1e1900 */
[----:B--2---:R-:W-:Y:S01]  /*03b0*/  FFMA R12, R17, R16, R24 ;  /* 0x00000010110c7223 */ /* 0x004fe20000000018 */
[----:B------:R-:W-:-:S06]  /*03c0*/  IMAD.WIDE.U32 R24, R5, 0x4, R26 ;  /* 0x0000000405187825 */ /* 0x000fcc00078e001a */
[----:B------:R-:W2:Y:S04]  /*03d0*/  LDG.E R24, desc[UR8][R24.64] ;  /* 0x0000000818187981 */ /* 0x000ea8000c1e1900 */
[----:B------:R-:W2:Y:S01]  /*03e0*/  LDG.E R25, desc[UR8][R14.64+-0xc] ;  /* 0xfffff4080e197981 */ /* 0x000ea2000c1e1900 */
[----:B------:R-:W-:-:S06]  /*03f0*/  IMAD.WIDE.U32 R16, R6, 0x4, R26 ;  /* 0x0000000406107825 */ /* 0x000fcc00078e001a */
[----:B------:R-:W3:Y:S04]  /*0400*/  LDG.E R16, desc[UR8][R16.64] ;  /* 0x0000000810107981 */ /* 0x000ee8000c1e1900 */
[----:B------:R-:W3:Y:S01]  /*0410*/  LDG.E R17, desc[UR8][R14.64+-0x8] ;  /* 0xfffff8080e117981 */ /* 0x000ee2000c1e1900 */
[----:B----4-:R-:W-:-:S04]  /*0420*/  FFMA R12, R13, R28, R12 ;  /* 0x0000001c0d0c7223 */ /* 0x010fc8000000000c */
[----:B--2---:R-:W-:Y:S01]  /*0430*/  FFMA R24, R25, R24, R12 ;  /* 0x0000001819187223 */ /* 0x004fe2000000000c */
[----:B------:R-:W-:-:S05]  /*0440*/  IMAD.WIDE.U32 R12, R18, 0x4, R26 ;  /* 0x00000004120c7825 */ /* 0x000fca00078e001a */
[----:B------:R3:W2:Y:S04]  /*0450*/  LDG.E R25, desc[UR8][R12.64] ;  /* 0x000000080c197981 */ /* 0x0006a8000c1e1900 */
[----:B------:R-:W2:Y:S01]  /*0460*/  LDG.E R13, desc[UR8][R14.64+-0x4] ;  /* 0xfffffc080e0d7981 */ /* 0x000ea2000c1e1900 */
[----:B---3--:R-:W-:Y:S01]  /*0470*/  FFMA R12, R17, R16, R24 ;  /* 0x00000010110c7223 */ /* 0x008fe20000000018 */
[----:B------:R-:W-:-:S06]  /*0480*/  IMAD.WIDE.U32 R28, R19, 0x4, R26 ;  /* 0x00000004131c7825 */ /* 0x000fcc00078e001a */
[----:B------:R-:W3:Y:S01]  /*0490*/  LDG.E R28, desc[UR8][R28.64] ;  /* 0x000000081c1c7981 */ /* 0x000ee2000c1e1900 */
[----:B--2---:R-:W-:Y:S01]  /*04a0*/  FFMA R12, R13, R25, R12 ;  /* 0x000000190d0c7223 */ /* 0x004fe2000000000c */
[--C-:B------:R-:W-:Y:S02]  /*04b0*/  IMAD.WIDE.U32 R24, R20, 0x4, R26.reuse ;  /* 0x0000000414187825 */ /* 0x100fe400078e001a */
[----:B------:R-:W3:Y:S04]  /*04c0*/  LDG.E R13, desc[UR8][R14.64] ;  /* 0x000000080e0d7981 */ /* 0x000ee8000c1e1900 */
[----:B------:R-:W2:Y:S04]  /*04d0*/  LDG.E R24, desc[UR8][R24.64] ;  /* 0x0000000818187981 */ /* 0x000ea8000c1e1900 */
[----:B------:R-:W2:Y:S01]  /*04e0*/  LDG.E R25, desc[UR8][R14.64+0x4] ;  /* 0x000004080e197981 */ /* 0x000ea2000c1e1900 */
[----:B------:R-:W-:-:S06]  /*04f0*/  IMAD.WIDE.U32 R16, R21, 0x4, R26 ;  /* 0x0000000415107825 */ /* 0x000fcc00078e001a */
[----:B------:R-:W4:Y:S04]  /*0500*/  LDG.E R16, desc[UR8][R16.64] ;  /* 0x0000000810107981 */ /* 0x000f28000c1e1900 */
[----:B------:R-:W4:Y:S01]  /*0510*/  LDG.E R17, desc[UR8][R14.64+0x8] ;  /* 0x000008080e117981 */ /* 0x000f22000c1e1900 */
[----:B---3--:R-:W-:-:S04]  /*0520*/  FFMA R12, R13, R28, R12 ;  /* 0x0000001c0d0c7223 */ /* 0x008fc8000000000c */
[----:B--2---:R-:W-:Y:S01]  /*0530*/  FFMA R24, R25, R24, R12 ;  /* 0x0000001819187223 */ /* 0x004fe2000000000c */
[----:B------:R-:W-:-:S05]  /*0540*/  IMAD.WIDE.U32 R12, R7, 0x4, R26 ;  /* 0x00000004070c7825 */ /* 0x000fca00078e001a */
[----:B------:R4:W2:Y:S04]  /*0550*/  LDG.E R25, desc[UR8][R12.64] ;  /* 0x000000080c197981 */ /* 0x0008a8000c1e1900 */
[----:B------:R-:W2:Y:S01]  /*0560*/  LDG.E R13, desc[UR8][R14.64+0xc] ;  /* 0x00000c080e0d7981 */ /* 0x000ea2000c1e1900 */
[----:B----4-:R-:W-:Y:S01]  /*0570*/  FFMA R12, R17, R16, R24 ;  /* 0x00000010110c7223 */ /* 0x010fe20000000018 */
[----:B------:R-:W-:-:S06]  /*0580*/  IMAD.WIDE.U32 R28, R22, 0x4, R26 ;  /* 0x00000004161c7825 */ /* 0x000fcc00078e001a */
[----:B------:R-:W3:Y:S01]  /*0590*/  LDG.E R28, desc[UR8][R28.64] ;  /* 0x000000081c1c7981 */ /* 0x000ee2000c1e1900 */
[----:B------:R-:W-:-:S06]  /*05a0*/  IMAD.WIDE.U32 R16, R23, 0x4, R26 ;  /* 0x0000000417107825 */ /* 0x000fcc00078e001a */
[----:B------:R-:W4:Y:S04]  /*05b0*/  LDG.E R16, desc[UR8][R16.64] ;  /* 0x0000000810107981 */ /* 0x000f28000c1e1900 */
[----:B------:R-:W5:Y:S04]  /*05c0*/  LDG.E R29, desc[UR8][R14.64+0x1c] ;  /* 0x00001c080e1d7981 */ /* 0x000f68000c1e1900 */
[----:B------:R-:W4:Y:S01]  /*05d0*/  LDG.E R17, desc[UR8][R14.64+0x18] ;  /* 0x000018080e117981 */ /* 0x000f22000c1e1900 */
[----:B--2---:R-:W-:Y:S01]  /*05e0*/  FFMA R12, R13, R25, R12 ;  /* 0x000000190d0c7223 */ /* 0x004fe2000000000c */
[----:B------:R-:W-:-:S02]  /*05f0*/  IMAD.WIDE.U32 R24, R8, 0x4, R26 ;  /* 0x0000000408187825 */ /* 0x000fc400078e001a */
[----:B------:R-:W3:Y:S04]  /*0600*/  LDG.E R13, desc[UR8][R14.64+0x10] ;  /* 0x000010080e0d7981 */ /* 0x000ee8000c1e1900 */
[----:B------:R-:W2:Y:S04]  /*0610*/  LDG.E R24, desc[UR8][R24.64] ;  /* 0x0000000818187981 */ /* 0x000ea8000c1e1900 */
[----:B------:R-:W2:Y:S01]  /*0620*/  LDG.E R25, desc[UR8][R14.64+0x14] ;  /* 0x000014080e197981 */ /* 0x000ea2000c1e1900 */
[----:B---3--:R-:W-:-:S04]  /*0630*/  FFMA R12, R13, R28, R12 ;  /* 0x0000001c0d0c7223 */ /* 0x008fc8000000000c */
[----:B--2---:R-:W-:Y:S01]  /*0640*/  FFMA R24, R25, R24, R12 ;  /* 0x0000001819187223 */ /* 0x004fe2000000000c */
[----:B------:R-:W-:-:S06]  /*0650*/  IMAD.WIDE.U32 R12, R9, 0x4, R26 ;  /* 0x00000004090c7825 */ /* 0x000fcc00078e001a */
[----:B------:R-:W5:Y:S01]  /*0660*/  LDG.E R12, desc[UR8][R12.64] ;  /* 0x000000080c0c7981 */ /* 0x000f62000c1e1900 */
[----:B------:R-:W-:-:S04]  /*0670*/  UIADD3 UR6, UPT, UPT, UR6, 0x3200, URZ ;  /* 0x0000320006067890 */ /* 0x000fc8000fffe0ff */
[----:B------:R-:W-:Y:S01]  /*0680*/  UISETP.NE.AND UP0, UPT, UR6, 0x9c720, UPT ;  /* 0x0009c7200600788c */ /* 0x000fe2000bf05270 */
[----:B----4-:R-:W-:Y:S01]  /*0690*/  FFMA R28, R17, R16, R24 ;  /* 0x00000010111c7223 */ /* 0x010fe20000000018 */
[----:B------:R-:W-:Y:S02]  /*06a0*/  IADD3 R26, P0, PT, R26, 0xc800, RZ ;  /* 0x0000c8001a1a7810 */ /* 0x000fe40007f1e0ff */
[----:B------:R-:W-:Y:S02]  /*06b0*/  IADD3 R2, PT, PT, R2, 0x3200, RZ ;  /* 0x0000320002027810 */ /* 0x000fe40007ffe0ff */
[----:B------:R-:W-:Y:S02]  /*06c0*/  IADD3.X R25, PT, PT, RZ, R27, RZ, P0, !PT ;  /* 0x0000001bff197210 */ /* 0x000fe400007fe4ff */
[----:B------:R-:W-:Y:S01]  /*06d0*/  IADD3 R11, PT, PT, R11, 0x10, RZ ;  /* 0x000000100b0b7810 */ /* 0x000fe20007ffe0ff */
[----:B-----5:R-:W-:Y:S01]  /*06e0*/  FFMA R24, R29, R12, R28 ;  /* 0x0000000c1d187223 */ /* 0x020fe2000000001c */
[----:B------:R-:W-:Y:S06]  /*06f0*/  BRA.U UP0, `(.L_x_0) ;  /* 0xfffffff900cc7547 */ /* 0x000fec000b83ffff */
[----:B------:R-:W0:Y:S02]  /*0700*/  LDC.64 R2, c[0x0][0x390] ;  /* 0x0000e400ff027b82 */ /* 0x000e240000000a00 */
[----:B0-----:R-:W-:-:S05]  /*0710*/  IMAD.WIDE R2, R0, 0x4, R2 ;  /* 0x0000000400027825 */ /* 0x001fca00078e0202 */
[----:B------:R-:W-:Y:S01]  /*0720*/  STG.E desc[UR8][R2.64], R24 ;  /* 0x0000001802007986 */ /* 0x000fe2000c101908 */
[----:B------:R-:W-:Y:S05]  /*0730*/  EXIT ;  /* 0x000000000000794d */ /* 0x000fea0003800000 */
.L_x_1:
[----:B------:R-:W-:-:S00]  /*0740*/  BRA `(.L_x_1) ;  /* 0xfffffffc00fc7947 */ /* 0x000fc0000383ffff */
[----:B------:R-:W-:-:S00]  /*0750*/  NOP ;  /* 0x0000000000007918 */ /* 0x000fc00000000000 */
        /* <DEDUP_REMOVED lines=10> */
.L_x_2:


//--------------------- .nv.shared.reserved.0     --------------------------
	.section	.nv.shared.reserved.0,"aw",@nobits
	.weak		__nv_reservedSMEM_offset_0_alias
	.size		__nv_reservedSMEM_offset_0_alias, 0, 64
	.other		__nv_reservedSMEM_offset_0_alias,@"STO_CUDA_RESERVED_SHARED STV_DEFAULT"
__nv_reservedSMEM_offset_0_alias:
	.zero		0
	.zero		64


//--------------------- .nv.constant0._Z11naiveMatmulPfS_S_ --------------------------
	.section	.nv.constant0._Z11naiveMatmulPfS_S_,"a",@progbits
	.sectionflags	@""
	.align	4
.nv.constant0._Z11naiveMatmulPfS_S_:
	.zero		920


//--------------------- SYMBOLS --------------------------

	.type		.nv.reservedSmem.offset0,@object
	.size		.nv.reservedSmem.offset0,0x4
